	.headerflags	@"EF_CUDA_TEXMODE_UNIFIED EF_CUDA_64BIT_ADDRESS EF_CUDA_ACCELERATORS EF_CUDA_SM90 EF_CUDA_VIRTUAL_SM(EF_CUDA_SM90)"
	.elftype	@"ET_EXEC"


//--------------------- .nv.info                  --------------------------
	.section	.nv.info,"",@"SHT_CUDA_INFO"
	.align	4


	//----- nvinfo : EIATTR_REGCOUNT
	.align		4
        /*0000*/ 	.byte	0x04, 0x2f
        /*0002*/ 	.short	(.L_3 - .L_2)
	.align		4
.L_2:
        /*0004*/ 	.word	index@(triton_poi_fused__native_batch_norm_legit_no_training_mean_silu_15)
        /*0008*/ 	.word	0x00000017


	//----- nvinfo : EIATTR_MIN_STACK_SIZE
	.align		4
.L_3:
        /*000c*/ 	.byte	0x04, 0x12
        /*000e*/ 	.short	(.L_5 - .L_4)
	.align		4
.L_4:
        /*0010*/ 	.word	index@(triton_poi_fused__native_batch_norm_legit_no_training_mean_silu_15)
        /*0014*/ 	.word	0x00000000


	//----- nvinfo : EIATTR_FRAME_SIZE
	.align		4
.L_5:
        /*0018*/ 	.byte	0x04, 0x11
        /*001a*/ 	.short	(.L_7 - .L_6)
	.align		4
.L_6:
        /*001c*/ 	.word	index@(triton_poi_fused__native_batch_norm_legit_no_training_mean_silu_15)
        /*0020*/ 	.word	0x00000000


	//----- nvinfo : EIATTR_MIN_STACK_SIZE
	.align		4
.L_7:
        /*0024*/ 	.byte	0x04, 0x12
        /*0026*/ 	.short	(.L_9 - .L_8)
	.align		4
.L_8:
        /*0028*/ 	.word	index@(triton_poi_fused__native_batch_norm_legit_no_training_mean_silu_15)
        /*002c*/ 	.word	0x00000000
.L_9:


//--------------------- .nv.info.triton_poi_fused__native_batch_norm_legit_no_training_mean_silu_15 --------------------------
	.section	.nv.info.triton_poi_fused__native_batch_norm_legit_no_training_mean_silu_15,"",@"SHT_CUDA_INFO"
	.sectionflags	@""
	.align	4


	//----- nvinfo : EIATTR_CUDA_API_VERSION
	.align		4
        /*0000*/ 	.byte	0x04, 0x37
        /*0002*/ 	.short	(.L_11 - .L_10)
.L_10:
        /*0004*/ 	.word	0x0000007c


	//----- nvinfo : EIATTR_KPARAM_INFO
	.align		4
.L_11:
        /*0008*/ 	.byte	0x04, 0x17
        /*000a*/ 	.short	(.L_13 - .L_12)
.L_12:
        /*000c*/ 	.word	0x00000000
        /*0010*/ 	.short	0x0007
        /*0012*/ 	.short	0x0038
        /*0014*/ 	.byte	0x00, 0xf0, 0x11, 0x00


	//----- nvinfo : EIATTR_KPARAM_INFO
	.align		4
.L_13:
        /*0018*/ 	.byte	0x04, 0x17
        /*001a*/ 	.short	(.L_15 - .L_14)
.L_14:
        /*001c*/ 	.word	0x00000000
        /*0020*/ 	.short	0x0006
        /*0022*/ 	.short	0x0030
        /*0024*/ 	.byte	0x00, 0xf4, 0x21, 0x00


	//----- nvinfo : EIATTR_KPARAM_INFO
	.align		4
.L_15:
        /*0028*/ 	.byte	0x04, 0x17
        /*002a*/ 	.short	(.L_17 - .L_16)
.L_16:
        /*002c*/ 	.word	0x00000000
        /*0030*/ 	.short	0x0005
        /*0032*/ 	.short	0x0028
        /*0034*/ 	.byte	0x00, 0xf4, 0x21, 0x00


	//----- nvinfo : EIATTR_KPARAM_INFO
	.align		4
.L_17:
        /*0038*/ 	.byte	0x04, 0x17
        /*003a*/ 	.short	(.L_19 - .L_18)
.L_18:
        /*003c*/ 	.word	0x00000000
        /*0040*/ 	.short	0x0004
        /*0042*/ 	.short	0x0020
        /*0044*/ 	.byte	0x00, 0xf4, 0x21, 0x00


	//----- nvinfo : EIATTR_KPARAM_INFO
	.align		4
.L_19:
        /*0048*/ 	.byte	0x04, 0x17
        /*004a*/ 	.short	(.L_21 - .L_20)
.L_20:
        /*004c*/ 	.word	0x00000000
        /*0050*/ 	.short	0x0003
        /*0052*/ 	.short	0x0018
        /*0054*/ 	.byte	0x00, 0xf4, 0x21, 0x00


	//----- nvinfo : EIATTR_KPARAM_INFO
	.align		4
.L_21:
        /*0058*/ 	.byte	0x04, 0x17
        /*005a*/ 	.short	(.L_23 - .L_22)
.L_22:
        /*005c*/ 	.word	0x00000000
        /*0060*/ 	.short	0x0002
        /*0062*/ 	.short	0x0010
        /*0064*/ 	.byte	0x00, 0xf4, 0x21, 0x00


	//----- nvinfo : EIATTR_KPARAM_INFO
	.align		4
.L_23:
        /*0068*/ 	.byte	0x04, 0x17
        /*006a*/ 	.short	(.L_25 - .L_24)
.L_24:
        /*006c*/ 	.word	0x00000000
        /*0070*/ 	.short	0x0001
        /*0072*/ 	.short	0x0008
        /*0074*/ 	.byte	0x00, 0xf4, 0x21, 0x00


	//----- nvinfo : EIATTR_KPARAM_INFO
	.align		4
.L_25:
        /*0078*/ 	.byte	0x04, 0x17
        /*007a*/ 	.short	(.L_27 - .L_26)
.L_26:
        /*007c*/ 	.word	0x00000000
        /*0080*/ 	.short	0x0000
        /*0082*/ 	.short	0x0000
        /*0084*/ 	.byte	0x00, 0xf4, 0x21, 0x00


	//----- nvinfo : EIATTR_SPARSE_MMA_MASK
	.align		4
.L_27:
        /*0088*/ 	.byte	0x03, 0x50
        /*008a*/ 	.short	0x0000


	//----- nvinfo : EIATTR_MAXREG_COUNT
	.align		4
        /*008c*/ 	.byte	0x03, 0x1b
        /*008e*/ 	.short	0x00ff


	//----- nvinfo : EIATTR_EXIT_INSTR_OFFSETS
	.align		4
        /*0090*/ 	.byte	0x04, 0x1c
        /*0092*/ 	.short	(.L_29 - .L_28)


	//   ....[0]....
.L_28:
        /*0094*/ 	.word	0x000005b0


	//   ....[1]....
        /*0098*/ 	.word	0x000005d0


	//----- nvinfo : EIATTR_REQNTID
	.align		4
.L_29:
        /*009c*/ 	.byte	0x04, 0x10
        /*009e*/ 	.short	(.L_31 - .L_30)
.L_30:
        /*00a0*/ 	.word	0x00000080
        /*00a4*/ 	.word	0x00000001
        /*00a8*/ 	.word	0x00000001


	//----- nvinfo : EIATTR_CBANK_PARAM_SIZE
	.align		4
.L_31:
        /*00ac*/ 	.byte	0x03, 0x19
        /*00ae*/ 	.short	0x003c


	//----- nvinfo : EIATTR_PARAM_CBANK
	.align		4
        /*00b0*/ 	.byte	0x04, 0x0a
        /*00b2*/ 	.short	(.L_33 - .L_32)
	.align		4
.L_32:
        /*00b4*/ 	.word	index@(.nv.constant0.triton_poi_fused__native_batch_norm_legit_no_training_mean_silu_15)
        /*00b8*/ 	.short	0x0210
        /*00ba*/ 	.short	0x003c


	//----- nvinfo : EIATTR_SW_WAR
	.align		4
.L_33:
        /*00bc*/ 	.byte	0x04, 0x36
        /*00be*/ 	.short	(.L_35 - .L_34)
.L_34:
        /*00c0*/ 	.word	0x00000008
.L_35:


//--------------------- .nv.callgraph             --------------------------
	.section	.nv.callgraph,"",@"SHT_CUDA_CALLGRAPH"
	.align	4
	.sectionentsize	8
	.align		4
        /*0000*/ 	.word	0x00000000
	.align		4
        /*0004*/ 	.word	0xffffffff
	.align		4
        /*0008*/ 	.word	0x00000000
	.align		4
        /*000c*/ 	.word	0xfffffffe
	.align		4
        /*0010*/ 	.word	0x00000000
	.align		4
        /*0014*/ 	.word	0xfffffffd
	.align		4
        /*0018*/ 	.word	0x00000000
	.align		4
        /*001c*/ 	.word	0xfffffffc


//--------------------- .nv.constant4             --------------------------
	.section	.nv.constant4,"a",@progbits
	.align	8
	.align		8
.nv.constant4:
        /*0000*/ 	.dword	_$_str
	.align		8
        /*0008*/ 	.dword	_$_str_$_2


//--------------------- .text.triton_poi_fused__native_batch_norm_legit_no_training_mean_silu_15 --------------------------
	.section	.text.triton_poi_fused__native_batch_norm_legit_no_training_mean_silu_15,"ax",@progbits
	.align	128
        .global         triton_poi_fused__native_batch_norm_legit_no_training_mean_silu_15
        .type           triton_poi_fused__native_batch_norm_legit_no_training_mean_silu_15,@function
        .size           triton_poi_fused__native_batch_norm_legit_no_training_mean_silu_15,(.L_x_1 - triton_poi_fused__native_batch_norm_legit_no_training_mean_silu_15)
        .other          triton_poi_fused__native_batch_norm_legit_no_training_mean_silu_15,@"STO_CUDA_ENTRY STV_DEFAULT"
triton_poi_fused__native_batch_norm_legit_no_training_mean_silu_15:
.text.triton_poi_fused__native_batch_norm_legit_no_training_mean_silu_15:
[----:B------:R-:W0:Y:S01]  /*0000*/  LDC R1, c[0x0][0x28] ;  /* 0x00000a00ff017b82 */ /* 0x000e220000000800 */
[----:B------:R-:W1:Y:S07]  /*0010*/  S2R R0, SR_TID.X ;  /* 0x0000000000007919 */ /* 0x000e6e0000002100 */
[----:B------:R-:W2:Y:S01]  /*0020*/  LDC.64 R8, c[0x0][0x220] ;  /* 0x00008800ff087b82 */ /* 0x000ea20000000a00 */
[----:B------:R-:W-:Y:S01]  /*0030*/  ULDC.64 UR4, c[0x0][0x208] ;  /* 0x0000820000047ab9 */ /* 0x000fe20000000a00 */
[----:B------:R-:W3:Y:S06]  /*0040*/  S2R R5, SR_CTAID.X ;  /* 0x0000000000057919 */ /* 0x000eec0000002500 */
[----:B------:R-:W4:Y:S08]  /*0050*/  LDC.64 R14, c[0x0][0x218] ;  /* 0x00008600ff0e7b82 */ /* 0x000f300000000a00 */
[----:B------:R-:W5:Y:S08]  /*0060*/  LDC.64 R12, c[0x0][0x210] ;  /* 0x00008400ff0c7b82 */ /* 0x000f700000000a00 */
[----:B------:R-:W5:Y:S01]  /*0070*/  LDC.64 R16, c[0x0][0x228] ;  /* 0x00008a00ff107b82 */ /* 0x000f620000000a00 */
[----:B-1----:R-:W-:-:S07]  /*0080*/  SHF.L.U32 R0, R0, 0x1, RZ ;  /* 0x0000000100007819 */ /* 0x002fce00000006ff */
[----:B------:R-:W1:Y:S01]  /*0090*/  LDC.64 R18, c[0x0][0x230] ;  /* 0x00008c00ff127b82 */ /* 0x000e620000000a00 */
[----:B---3--:R-:W-:Y:S02]  /*00a0*/  SHF.R.S32.HI R3, RZ, 0x17, R5 ;  /* 0x00000017ff037819 */ /* 0x008fe40000011405 */
[----:B------:R-:W-:Y:S02]  /*00b0*/  LOP3.LUT R0, R0, 0xfe, RZ, 0xc0, !PT ;  /* 0x000000fe00007812 */ /* 0x000fe400078ec0ff */
[----:B------:R-:W-:Y:S02]  /*00c0*/  SGXT R3, R3, 0x1 ;  /* 0x000000010303781a */ /* 0x000fe40000000200 */
[----:B------:R-:W-:-:S04]  /*00d0*/  LEA R0, R5, R0, 0x8 ;  /* 0x0000000005007211 */ /* 0x000fc800078e40ff */
[----:B------:R-:W-:Y:S02]  /*00e0*/  LEA.HI R3, R3, R0, RZ, 0x8 ;  /* 0x0000000003037211 */ /* 0x000fe400078f40ff */
[----:B------:R-:W-:Y:S02]  /*00f0*/  ISETP.GE.AND P0, PT, R0, 0x400, PT ;  /* 0x000004000000780c */ /* 0x000fe40003f06270 */
[----:B------:R-:W-:-:S04]  /*0100*/  LOP3.LUT R3, R3, 0xffffff00, RZ, 0xc0, !PT ;  /* 0xffffff0003037812 */ /* 0x000fc800078ec0ff */
[----:B------:R-:W-:Y:S02]  /*0110*/  IADD3 R11, R0, -R3, RZ ;  /* 0x80000003000b7210 */ /* 0x000fe40007ffe0ff */
[----:B------:R-:W-:-:S03]  /*0120*/  CS2R R2, SRZ ;  /* 0x0000000000027805 */ /* 0x000fc6000001ff00 */
[----:B--2---:R-:W-:-:S05]  /*0130*/  IMAD.WIDE R8, R11, 0x4, R8 ;  /* 0x000000040b087825 */ /* 0x004fca00078e0208 */
[----:B------:R2:W3:Y:S01]  /*0140*/  @!P0 LDG.E.EL.64 R2, desc[UR4][R8.64] ;  /* 0x0000000408028981 */ /* 0x0004e2000c2e1b00 */
[----:B------:R-:W-:Y:S02]  /*0150*/  CS2R R4, SRZ ;  /* 0x0000000000047805 */ /* 0x000fe4000001ff00 */
[----:B------:R-:W-:Y:S01]  /*0160*/  CS2R R6, SRZ ;  /* 0x0000000000067805 */ /* 0x000fe2000001ff00 */
[----:B----4-:R-:W-:-:S04]  /*0170*/  IMAD.WIDE R14, R11, 0x4, R14 ;  /* 0x000000040b0e7825 */ /* 0x010fc800078e020e */
[----:B-----5:R-:W-:Y:S01]  /*0180*/  IMAD.WIDE R12, R0, 0x4, R12 ;  /* 0x00000004000c7825 */ /* 0x020fe200078e020c */
[----:B------:R4:W5:Y:S03]  /*0190*/  @!P0 LDG.E.EL.64 R4, desc[UR4][R14.64] ;  /* 0x000000040e048981 */ /* 0x000966000c2e1b00 */
[C---:B0-----:R-:W-:Y:S01]  /*01a0*/  IMAD.WIDE R16, R11.reuse, 0x4, R16 ;  /* 0x000000040b107825 */ /* 0x041fe200078e0210 */
[----:B------:R0:W5:Y:S01]  /*01b0*/  @!P0 LDG.E.64 R6, desc[UR4][R12.64] ;  /* 0x000000040c068981 */ /* 0x000162000c1e1b00 */
[----:B--2---:R-:W-:Y:S02]  /*01c0*/  CS2R R8, SRZ ;  /* 0x0000000000087805 */ /* 0x004fe4000001ff00 */
[----:B-1----:R-:W-:Y:S01]  /*01d0*/  IMAD.WIDE R18, R11, 0x4, R18 ;  /* 0x000000040b127825 */ /* 0x002fe200078e0212 */
[----:B------:R-:W-:-:S04]  /*01e0*/  CS2R R10, SRZ ;  /* 0x00000000000a7805 */ /* 0x000fc8000001ff00 */
[----:B------:R-:W2:Y:S04]  /*01f0*/  @!P0 LDG.E.EL.64 R8, desc[UR4][R18.64] ;  /* 0x0000000412088981 */ /* 0x000ea8000c2e1b00 */
[----:B------:R-:W2:Y:S01]  /*0200*/  @!P0 LDG.E.EL.64 R10, desc[UR4][R16.64] ;  /* 0x00000004100a8981 */ /* 0x000ea2000c2e1b00 */
[----:B---3--:R-:W-:Y:S01]  /*0210*/  FADD R2, R2, 0.0010000000474974513054 ;  /* 0x3a83126f02027421 */ /* 0x008fe20000000000 */
[----:B------:R-:W-:-:S03]  /*0220*/  FADD R3, R3, 0.0010000000474974513054 ;  /* 0x3a83126f03037421 */ /* 0x000fc60000000000 */
[----:B------:R-:W1:Y:S08]  /*0230*/  MUFU.SQRT R20, R2 ;  /* 0x0000000200147308 */ /* 0x000e700000002000 */
[----:B----4-:R-:W3:Y:S01]  /*0240*/  MUFU.SQRT R14, R3 ;  /* 0x00000003000e7308 */ /* 0x010ee20000002000 */
[C---:B-1----:R-:W-:Y:S02]  /*0250*/  FSETP.GT.AND P1, PT, R20.reuse, 8.50705917302346158658e+37, PT ;  /* 0x7e8000001400780b */ /* 0x042fe40003f24000 */
[----:B------:R-:W-:-:S02]  /*0260*/  FSETP.GEU.AND P3, PT, R20, 1.175494350822287508e-38, PT ;  /* 0x008000001400780b */ /* 0x000fc40003f6e000 */
[C---:B---3--:R-:W-:Y:S02]  /*0270*/  FSETP.GT.AND P2, PT, R14.reuse, 8.50705917302346158658e+37, PT ;  /* 0x7e8000000e00780b */ /* 0x048fe40003f44000 */
[----:B------:R-:W-:-:S07]  /*0280*/  FSETP.GEU.AND P4, PT, R14, 1.175494350822287508e-38, PT ;  /* 0x008000000e00780b */ /* 0x000fce0003f8e000 */
[----:B------:R-:W-:Y:S01]  /*0290*/  @P1 FMUL R20, R20, 0.25 ;  /* 0x3e80000014141820 */ /* 0x000fe20000400000 */
[----:B------:R-:W-:-:S03]  /*02a0*/  HFMA2.MMA R2, -RZ, RZ, 1.625, 0 ;  /* 0x3e800000ff027435 */ /* 0x000fc600000001ff */
[----:B------:R-:W-:Y:S01]  /*02b0*/  @!P3 FMUL R20, R20, 16777216 ;  /* 0x4b8000001414b820 */ /* 0x000fe20000400000 */
[----:B------:R-:W-:-:S04]  /*02c0*/  @P2 FMUL R14, R14, 0.25 ;  /* 0x3e8000000e0e2820 */ /* 0x000fc80000400000 */
[----:B------:R-:W-:Y:S01]  /*02d0*/  @!P4 FMUL R14, R14, 16777216 ;  /* 0x4b8000000e0ec820 */ /* 0x000fe20000400000 */
[----:B------:R-:W1:Y:S01]  /*02e0*/  MUFU.RCP R20, R20 ;  /* 0x0000001400147308 */ /* 0x000e620000001000 */
[----:B------:R-:W-:-:S07]  /*02f0*/  FSEL R3, R2, 1, P1 ;  /* 0x3f80000002037808 */ /* 0x000fce0000800000 */
[----:B------:R-:W3:Y:S01]  /*0300*/  MUFU.RCP R14, R14 ;  /* 0x0000000e000e7308 */ /* 0x000ee20000001000 */
[----:B0-----:R-:W-:Y:S01]  /*0310*/  FSEL R13, R2, 1, P2 ;  /* 0x3f800000020d7808 */ /* 0x001fe20001000000 */
[----:B------:R-:W-:Y:S01]  /*0320*/  @!P3 FMUL R3, R3, 16777216 ;  /* 0x4b8000000303b820 */ /* 0x000fe20000400000 */
[----:B-----5:R-:W-:-:S03]  /*0330*/  FADD R4, -R4, R6 ;  /* 0x0000000604047221 */ /* 0x020fc60000000100 */
[----:B------:R-:W-:Y:S01]  /*0340*/  @!P4 FMUL R13, R13, 16777216 ;  /* 0x4b8000000d0dc820 */ /* 0x000fe20000400000 */
[----:B-1----:R-:W-:Y:S01]  /*0350*/  FMUL R3, R20, R3 ;  /* 0x0000000314037220 */ /* 0x002fe20000400000 */
[----:B------:R-:W-:-:S03]  /*0360*/  FADD R5, -R5, R7 ;  /* 0x0000000705057221 */ /* 0x000fc60000000100 */
[----:B------:R-:W-:Y:S01]  /*0370*/  FMUL R3, R4, R3 ;  /* 0x0000000304037220 */ /* 0x000fe20000400000 */
[----:B---3--:R-:W-:-:S04]  /*0380*/  FMUL R6, R14, R13 ;  /* 0x0000000d0e067220 */ /* 0x008fc80000400000 */
[----:B------:R-:W-:Y:S01]  /*0390*/  FMUL R6, R5, R6 ;  /* 0x0000000605067220 */ /* 0x000fe20000400000 */
[----:B--2---:R-:W-:-:S03]  /*03a0*/  FFMA R8, R3, R10, R8 ;  /* 0x0000000a03087223 */ /* 0x004fc60000000008 */
[----:B------:R-:W-:Y:S01]  /*03b0*/  FFMA R9, R6, R11, R9 ;  /* 0x0000000b06097223 */ /* 0x000fe20000000009 */
[----:B------:R-:W-:-:S03]  /*03c0*/  FADD R3, RZ, -R8 ;  /* 0x80000008ff037221 */ /* 0x000fc60000000000 */
[----:B------:R-:W-:Y:S01]  /*03d0*/  FADD R4, RZ, -R9 ;  /* 0x80000009ff047221 */ /* 0x000fe20000000000 */
[----:B------:R-:W-:-:S03]  /*03e0*/  FMUL R3, R3, 1.4426950216293334961 ;  /* 0x3fb8aa3b03037820 */ /* 0x000fc60000400000 */
[----:B------:R-:W-:Y:S02]  /*03f0*/  FMUL R6, R4, 1.4426950216293334961 ;  /* 0x3fb8aa3b04067820 */ /* 0x000fe40000400000 */
[----:B------:R-:W-:-:S03]  /*0400*/  FSETP.GEU.AND P1, PT, R3, -126, PT ;  /* 0xc2fc00000300780b */ /* 0x000fc60003f2e000 */
[----:B------:R-:W-:-:S10]  /*0410*/  FSETP.GEU.AND P2, PT, R6, -126, PT ;  /* 0xc2fc00000600780b */ /* 0x000fd40003f4e000 */
[----:B------:R-:W-:-:S03]  /*0420*/  @!P1 FMUL R3, R3, 0.5 ;  /* 0x3f00000003039820 */ /* 0x000fc60000400000 */
[----:B------:R-:W-:Y:S01]  /*0430*/  @!P2 FMUL R6, R6, 0.5 ;  /* 0x3f0000000606a820 */ /* 0x000fe20000400000 */
[----:B------:R-:W0:Y:S08]  /*0440*/  MUFU.EX2 R4, R3 ;  /* 0x0000000300047308 */ /* 0x000e300000000800 */
[----:B------:R1:W2:Y:S01]  /*0450*/  MUFU.EX2 R5, R6 ;  /* 0x0000000600057308 */ /* 0x0002a20000000800 */
[----:B0-----:R-:W-:Y:S01]  /*0460*/  @!P1 FMUL R4, R4, R4 ;  /* 0x0000000404049220 */ /* 0x001fe20000400000 */
[----:B-1----:R-:W0:Y:S03]  /*0470*/  LDC.64 R6, c[0x0][0x240] ;  /* 0x00009000ff067b82 */ /* 0x002e260000000a00 */
[----:B------:R-:W-:Y:S01]  /*0480*/  FADD R10, R4, 1 ;  /* 0x3f800000040a7421 */ /* 0x000fe20000000000 */
[----:B--2---:R-:W-:-:S04]  /*0490*/  @!P2 FMUL R5, R5, R5 ;  /* 0x000000050505a220 */ /* 0x004fc80000400000 */
[----:B------:R-:W-:Y:S01]  /*04a0*/  FADD R11, R5, 1 ;  /* 0x3f800000050b7421 */ /* 0x000fe20000000000 */
[----:B------:R-:W-:Y:S01]  /*04b0*/  FSETP.GT.AND P1, PT, R10, 8.50705917302346158658e+37, PT ;  /* 0x7e8000000a00780b */ /* 0x000fe20003f24000 */
[----:B------:R-:W1:Y:S03]  /*04c0*/  LDC.64 R4, c[0x0][0x238] ;  /* 0x00008e00ff047b82 */ /* 0x000e660000000a00 */
[----:B------:R-:W-:-:S09]  /*04d0*/  FSETP.GT.AND P2, PT, R11, 8.50705917302346158658e+37, PT ;  /* 0x7e8000000b00780b */ /* 0x000fd20003f44000 */
[----:B------:R-:W-:-:S04]  /*04e0*/  @P1 FMUL R10, R10, 0.25 ;  /* 0x3e8000000a0a1820 */ /* 0x000fc80000400000 */
[----:B------:R-:W-:Y:S02]  /*04f0*/  @P2 FMUL R11, R11, 0.25 ;  /* 0x3e8000000b0b2820 */ /* 0x000fe40000400000 */
[----:B------:R-:W2:Y:S08]  /*0500*/  MUFU.RCP R10, R10 ;  /* 0x0000000a000a7308 */ /* 0x000eb00000001000 */
[----:B------:R-:W3:Y:S01]  /*0510*/  MUFU.RCP R11, R11 ;  /* 0x0000000b000b7308 */ /* 0x000ee20000001000 */
[----:B------:R-:W-:-:S02]  /*0520*/  FSEL R3, R2, 1, P1 ;  /* 0x3f80000002037808 */ /* 0x000fc40000800000 */
[----:B------:R-:W-:-:S03]  /*0530*/  FSEL R2, R2, 1, P2 ;  /* 0x3f80000002027808 */ /* 0x000fc60001000000 */
[----:B--2---:R-:W-:Y:S02]  /*0540*/  FMUL R13, R10, R3 ;  /* 0x000000030a0d7220 */ /* 0x004fe40000400000 */
[----:B---3--:R-:W-:Y:S01]  /*0550*/  FMUL R12, R11, R2 ;  /* 0x000000020b0c7220 */ /* 0x008fe20000400000 */
[----:B-1----:R-:W-:-:S04]  /*0560*/  IMAD.WIDE R2, R0, 0x4, R4 ;  /* 0x0000000400027825 */ /* 0x002fc800078e0204 */
[----:B------:R-:W-:Y:S01]  /*0570*/  FMUL R14, R8, R13 ;  /* 0x0000000d080e7220 */ /* 0x000fe20000400000 */
[----:B------:R1:W-:Y:S01]  /*0580*/  @!P0 STG.E.64 desc[UR4][R2.64], R8 ;  /* 0x0000000802008986 */ /* 0x0003e2000c101b04 */
[----:B------:R-:W-:Y:S01]  /*0590*/  FMUL R15, R9, R12 ;  /* 0x0000000c090f7220 */ /* 0x000fe20000400000 */
[----:B0-----:R-:W-:Y:S01]  /*05a0*/  IMAD.WIDE R4, R0, 0x4, R6 ;  /* 0x0000000400047825 */ /* 0x001fe200078e0206 */
[----:B------:R-:W-:Y:S06]  /*05b0*/  @P0 EXIT ;  /* 0x000000000000094d */ /* 0x000fec0003800000 */
[----:B------:R-:W-:Y:S01]  /*05c0*/  STG.E.64 desc[UR4][R4.64], R14 ;  /* 0x0000000e04007986 */ /* 0x000fe2000c101b04 */
[----:B------:R-:W-:Y:S05]  /*05d0*/  EXIT ;  /* 0x000000000000794d */ /* 0x000fea0003800000 */
.L_x_0:
[----:B------:R-:W-:-:S00]  /*05e0*/  BRA `(.L_x_0) ;  /* 0xfffffffc00fc7947 */ /* 0x000fc0000383ffff */
[----:B------:R-:W-:-:S00]  /*05f0*/  NOP ;  /* 0x0000000000007918 */ /* 0x000fc00000000000 */
        /* <DEDUP_REMOVED lines=8> */
.L_x_1:


//--------------------- .nv.global.init           --------------------------
	.section	.nv.global.init,"aw",@progbits
.nv.global.init:
	.type		_$_str,@object
	.size		_$_str,(_$_str_$_2 - _$_str)
_$_str:
        /*0000*/ 	.byte	0x5f, 0x5f, 0x43, 0x55, 0x44, 0x41, 0x5f, 0x46, 0x54, 0x5a, 0x00
	.type		_$_str_$_2,@object
	.size		_$_str_$_2,(.L_1 - _$_str_$_2)
_$_str_$_2:
        /*000b*/ 	.byte	0x5f, 0x5f, 0x43, 0x55, 0x44, 0x41, 0x5f, 0x50, 0x52, 0x45, 0x43, 0x5f, 0x53, 0x51, 0x52, 0x54
        /*001b*/ 	.byte	0x00
.L_1:


//--------------------- .nv.constant0.triton_poi_fused__native_batch_norm_legit_no_training_mean_silu_15 --------------------------
	.section	.nv.constant0.triton_poi_fused__native_batch_norm_legit_no_training_mean_silu_15,"a",@progbits
	.sectionflags	@""
	.align	4
.nv.constant0.triton_poi_fused__native_batch_norm_legit_no_training_mean_silu_15:
	.zero		588
